//
// Generated by NVIDIA NVVM Compiler
//
// Compiler Build ID: CL-36424714
// Cuda compilation tools, release 13.0, V13.0.88
// Based on NVVM 20.0.0
//

.version 9.0
.target sm_100
.address_size 64

	// .globl	_Z27simple_sum_reduction_kernelPfS_
// _ZZ34shared_memory_sum_reduction_kernelPfS_E7input_s has been demoted
// _ZZ30segmented_sum_reduction_kernelPfS_iE7input_s has been demoted

.visible .entry _Z27simple_sum_reduction_kernelPfS_(
	.param .u64 .ptr .align 1 _Z27simple_sum_reduction_kernelPfS__param_0,
	.param .u64 .ptr .align 1 _Z27simple_sum_reduction_kernelPfS__param_1
)
{
	.reg .pred 	%p<4>;
	.reg .b32 	%r<10>;
	.reg .b32 	%f<5>;
	.reg .b64 	%rd<9>;

	ld.param.u64 	%rd4, [_Z27simple_sum_reduction_kernelPfS__param_0];
	ld.param.u64 	%rd3, [_Z27simple_sum_reduction_kernelPfS__param_1];
	cvta.to.global.u64 	%rd1, %rd4;
	mov.u32 	%r1, %tid.x;
	shl.b32 	%r6, %r1, 1;
	mov.u32 	%r2, %ntid.x;
	mul.wide.u32 	%rd5, %r6, 4;
	add.s64 	%rd2, %rd1, %rd5;
	mov.b32 	%r9, 1;
$L__BB0_1:
	add.s32 	%r7, %r9, -1;
	and.b32  	%r8, %r7, %r1;
	setp.ne.s32 	%p1, %r8, 0;
	@%p1 bra 	$L__BB0_3;
	mul.wide.s32 	%rd6, %r9, 4;
	add.s64 	%rd7, %rd2, %rd6;
	ld.global.f32 	%f1, [%rd7];
	ld.global.f32 	%f2, [%rd2];
	add.f32 	%f3, %f1, %f2;
	st.global.f32 	[%rd2], %f3;
$L__BB0_3:
	bar.sync 	0;
	shl.b32 	%r9, %r9, 1;
	setp.le.u32 	%p2, %r9, %r2;
	@%p2 bra 	$L__BB0_1;
	setp.ne.s32 	%p3, %r1, 0;
	@%p3 bra 	$L__BB0_6;
	ld.global.f32 	%f4, [%rd1];
	cvta.to.global.u64 	%rd8, %rd3;
	st.global.f32 	[%rd8], %f4;
$L__BB0_6:
	ret;

}
	// .globl	_Z30covergent_sum_reduction_kernelPfS_
.visible .entry _Z30covergent_sum_reduction_kernelPfS_(
	.param .u64 .ptr .align 1 _Z30covergent_sum_reduction_kernelPfS__param_0,
	.param .u64 .ptr .align 1 _Z30covergent_sum_reduction_kernelPfS__param_1
)
{
	.reg .pred 	%p<4>;
	.reg .b32 	%r<6>;
	.reg .b32 	%f<5>;
	.reg .b64 	%rd<9>;

	ld.param.u64 	%rd4, [_Z30covergent_sum_reduction_kernelPfS__param_0];
	ld.param.u64 	%rd3, [_Z30covergent_sum_reduction_kernelPfS__param_1];
	cvta.to.global.u64 	%rd1, %rd4;
	mov.u32 	%r1, %tid.x;
	mov.u32 	%r5, %ntid.x;
	mul.wide.u32 	%rd5, %r1, 4;
	add.s64 	%rd2, %rd1, %rd5;
$L__BB1_1:
	setp.ge.u32 	%p1, %r1, %r5;
	@%p1 bra 	$L__BB1_3;
	mul.wide.s32 	%rd6, %r5, 4;
	add.s64 	%rd7, %rd2, %rd6;
	ld.global.f32 	%f1, [%rd7];
	ld.global.f32 	%f2, [%rd2];
	add.f32 	%f3, %f1, %f2;
	st.global.f32 	[%rd2], %f3;
$L__BB1_3:
	bar.sync 	0;
	shr.u32 	%r4, %r5, 1;
	setp.gt.u32 	%p2, %r5, 1;
	mov.u32 	%r5, %r4;
	@%p2 bra 	$L__BB1_1;
	setp.ne.s32 	%p3, %r1, 0;
	@%p3 bra 	$L__BB1_6;
	ld.global.f32 	%f4, [%rd1];
	cvta.to.global.u64 	%rd8, %rd3;
	st.global.f32 	[%rd8], %f4;
$L__BB1_6:
	ret;

}
	// .globl	_Z34shared_memory_sum_reduction_kernelPfS_
.visible .entry _Z34shared_memory_sum_reduction_kernelPfS_(
	.param .u64 .ptr .align 1 _Z34shared_memory_sum_reduction_kernelPfS__param_0,
	.param .u64 .ptr .align 1 _Z34shared_memory_sum_reduction_kernelPfS__param_1
)
{
	.reg .pred 	%p<5>;
	.reg .b32 	%r<11>;
	.reg .b32 	%f<8>;
	.reg .b64 	%rd<7>;
	// demoted variable
	.shared .align 4 .b8 _ZZ34shared_memory_sum_reduction_kernelPfS_E7input_s[4096];
	ld.param.u64 	%rd2, [_Z34shared_memory_sum_reduction_kernelPfS__param_0];
	ld.param.u64 	%rd1, [_Z34shared_memory_sum_reduction_kernelPfS__param_1];
	cvta.to.global.u64 	%rd3, %rd2;
	mov.u32 	%r1, %tid.x;
	mul.wide.u32 	%rd4, %r1, 4;
	add.s64 	%rd5, %rd3, %rd4;
	ld.global.f32 	%f1, [%rd5];
	ld.global.f32 	%f2, [%rd5+4096];
	add.f32 	%f3, %f1, %f2;
	shl.b32 	%r6, %r1, 2;
	mov.u32 	%r7, _ZZ34shared_memory_sum_reduction_kernelPfS_E7input_s;
	add.s32 	%r2, %r7, %r6;
	st.shared.f32 	[%r2], %f3;
	mov.u32 	%r10, %ntid.x;
	setp.lt.u32 	%p1, %r10, 2;
	@%p1 bra 	$L__BB2_4;
$L__BB2_1:
	shr.u32 	%r5, %r10, 1;
	bar.sync 	0;
	setp.ge.u32 	%p2, %r1, %r5;
	@%p2 bra 	$L__BB2_3;
	shl.b32 	%r8, %r5, 2;
	add.s32 	%r9, %r2, %r8;
	ld.shared.f32 	%f4, [%r9];
	ld.shared.f32 	%f5, [%r2];
	add.f32 	%f6, %f4, %f5;
	st.shared.f32 	[%r2], %f6;
$L__BB2_3:
	setp.gt.u32 	%p3, %r10, 3;
	mov.u32 	%r10, %r5;
	@%p3 bra 	$L__BB2_1;
$L__BB2_4:
	setp.ne.s32 	%p4, %r1, 0;
	@%p4 bra 	$L__BB2_6;
	ld.shared.f32 	%f7, [_ZZ34shared_memory_sum_reduction_kernelPfS_E7input_s];
	cvta.to.global.u64 	%rd6, %rd1;
	st.global.f32 	[%rd6], %f7;
$L__BB2_6:
	ret;

}
	// .globl	_Z30segmented_sum_reduction_kernelPfS_i
.visible .entry _Z30segmented_sum_reduction_kernelPfS_i(
	.param .u64 .ptr .align 1 _Z30segmented_sum_reduction_kernelPfS_i_param_0,
	.param .u64 .ptr .align 1 _Z30segmented_sum_reduction_kernelPfS_i_param_1,
	.param .u32 _Z30segmented_sum_reduction_kernelPfS_i_param_2
)
{
	.reg .pred 	%p<6>;
	.reg .b32 	%r<18>;
	.reg .b32 	%f<9>;
	.reg .b64 	%rd<9>;
	// demoted variable
	.shared .align 4 .b8 _ZZ30segmented_sum_reduction_kernelPfS_iE7input_s[4096];
	ld.param.u64 	%rd1, [_Z30segmented_sum_reduction_kernelPfS_i_param_0];
	ld.param.u64 	%rd2, [_Z30segmented_sum_reduction_kernelPfS_i_param_1];
	ld.param.u32 	%r8, [_Z30segmented_sum_reduction_kernelPfS_i_param_2];
	mov.u32 	%r17, %ntid.x;
	mov.u32 	%r9, %ctaid.x;
	mul.lo.s32 	%r10, %r17, %r9;
	shl.b32 	%r11, %r10, 1;
	mov.u32 	%r2, %tid.x;
	add.s32 	%r3, %r11, %r2;
	add.s32 	%r4, %r3, 1024;
	max.u32 	%r12, %r3, %r4;
	setp.ge.u32 	%p1, %r12, %r8;
	@%p1 bra 	$L__BB3_7;
	cvta.to.global.u64 	%rd3, %rd1;
	mul.wide.u32 	%rd4, %r3, 4;
	add.s64 	%rd5, %rd3, %rd4;
	ld.global.f32 	%f1, [%rd5];
	mul.wide.u32 	%rd6, %r4, 4;
	add.s64 	%rd7, %rd3, %rd6;
	ld.global.f32 	%f2, [%rd7];
	add.f32 	%f3, %f1, %f2;
	shl.b32 	%r13, %r2, 2;
	mov.u32 	%r14, _ZZ30segmented_sum_reduction_kernelPfS_iE7input_s;
	add.s32 	%r5, %r14, %r13;
	st.shared.f32 	[%r5], %f3;
	setp.lt.u32 	%p2, %r17, 2;
	@%p2 bra 	$L__BB3_5;
$L__BB3_2:
	shr.u32 	%r7, %r17, 1;
	bar.sync 	0;
	setp.ge.u32 	%p3, %r2, %r7;
	@%p3 bra 	$L__BB3_4;
	shl.b32 	%r15, %r7, 2;
	add.s32 	%r16, %r5, %r15;
	ld.shared.f32 	%f4, [%r16];
	ld.shared.f32 	%f5, [%r5];
	add.f32 	%f6, %f4, %f5;
	st.shared.f32 	[%r5], %f6;
$L__BB3_4:
	setp.gt.u32 	%p4, %r17, 3;
	mov.u32 	%r17, %r7;
	@%p4 bra 	$L__BB3_2;
$L__BB3_5:
	setp.ne.s32 	%p5, %r2, 0;
	@%p5 bra 	$L__BB3_7;
	ld.shared.f32 	%f7, [_ZZ30segmented_sum_reduction_kernelPfS_iE7input_s];
	cvta.to.global.u64 	%rd8, %rd2;
	atom.global.add.f32 	%f8, [%rd8], %f7;
$L__BB3_7:
	ret;

}


// ===== COMPILED SASS (sm_100) =====

	.target	sm_100

	.elftype	@"ET_EXEC"


//--------------------- .note.nv.tkinfo           --------------------------
	.section	.note.nv.tkinfo,"",@"SHT_NOTE"
	.sectionflags	@"SHF_NOTE_NV_TKINFO"
	.tkinfo
        /*0018*/ 	.word	0x00000002
        /*0030*/ 	.string	""
        /*0030*/ 	.string	"ptxas"
        /*0030*/ 	.string	"Cuda compilation tools, release 13.0, V13.0.88"
        /*0030*/ 	.string	"Build cuda_13.0.r13.0/compiler.36424714_0"
        /*0030*/ 	.string	"-arch sm_100 -m 64 "



//--------------------- .note.nv.cuinfo           --------------------------
	.section	.note.nv.cuinfo,"",@"SHT_NOTE"
	.sectionflags	@"SHF_NOTE_NV_CUINFO"
        /*0018*/ 	.short	0x0002
        /*001a*/ 	.short	0x0064
        /*001c*/ 	.short	0x0082
	.zero		2


//--------------------- .nv.info                  --------------------------
	.section	.nv.info,"",@"SHT_CUDA_INFO"
	.align	4


	//----- nvinfo : EIATTR_REGCOUNT
	.align		4
        /*0000*/ 	.byte	0x04, 0x2f
        /*0002*/ 	.short	(.L_1 - .L_0)
	.align		4
.L_0:
        /*0004*/ 	.word	index@(_Z27simple_sum_reduction_kernelPfS_)
        /*0008*/ 	.word	0x0000000e


	//----- nvinfo : EIATTR_FRAME_SIZE
	.align		4
.L_1:
        /*000c*/ 	.byte	0x04, 0x11
        /*000e*/ 	.short	(.L_3 - .L_2)
	.align		4
.L_2:
        /*0010*/ 	.word	index@(_Z27simple_sum_reduction_kernelPfS_)
        /*0014*/ 	.word	0x00000000


	//----- nvinfo : EIATTR_REGCOUNT
	.align		4
.L_3:
        /*0018*/ 	.byte	0x04, 0x2f
        /*001a*/ 	.short	(.L_5 - .L_4)
	.align		4
.L_4:
        /*001c*/ 	.word	index@(_Z30covergent_sum_reduction_kernelPfS_)
        /*0020*/ 	.word	0x0000000c


	//----- nvinfo : EIATTR_FRAME_SIZE
	.align		4
.L_5:
        /*0024*/ 	.byte	0x04, 0x11
        /*0026*/ 	.short	(.L_7 - .L_6)
	.align		4
.L_6:
        /*0028*/ 	.word	index@(_Z30covergent_sum_reduction_kernelPfS_)
        /*002c*/ 	.word	0x00000000


	//----- nvinfo : EIATTR_REGCOUNT
	.align		4
.L_7:
        /*0030*/ 	.byte	0x04, 0x2f
        /*0032*/ 	.short	(.L_9 - .L_8)
	.align		4
.L_8:
        /*0034*/ 	.word	index@(_Z34shared_memory_sum_reduction_kernelPfS_)
        /*0038*/ 	.word	0x0000000a


	//----- nvinfo : EIATTR_FRAME_SIZE
	.align		4
.L_9:
        /*003c*/ 	.byte	0x04, 0x11
        /*003e*/ 	.short	(.L_11 - .L_10)
	.align		4
.L_10:
        /*0040*/ 	.word	index@(_Z34shared_memory_sum_reduction_kernelPfS_)
        /*0044*/ 	.word	0x00000000


	//----- nvinfo : EIATTR_REGCOUNT
	.align		4
.L_11:
        /*0048*/ 	.byte	0x04, 0x2f
        /*004a*/ 	.short	(.L_13 - .L_12)
	.align		4
.L_12:
        /*004c*/ 	.word	index@(_Z30segmented_sum_reduction_kernelPfS_i)
        /*0050*/ 	.word	0x0000000c


	//----- nvinfo : EIATTR_FRAME_SIZE
	.align		4
.L_13:
        /*0054*/ 	.byte	0x04, 0x11
        /*0056*/ 	.short	(.L_15 - .L_14)
	.align		4
.L_14:
        /*0058*/ 	.word	index@(_Z30segmented_sum_reduction_kernelPfS_i)
        /*005c*/ 	.word	0x00000000


	//----- nvinfo : EIATTR_MIN_STACK_SIZE
	.align		4
.L_15:
        /*0060*/ 	.byte	0x04, 0x12
        /*0062*/ 	.short	(.L_17 - .L_16)
	.align		4
.L_16:
        /*0064*/ 	.word	index@(_Z30segmented_sum_reduction_kernelPfS_i)
        /*0068*/ 	.word	0x00000000


	//----- nvinfo : EIATTR_MIN_STACK_SIZE
	.align		4
.L_17:
        /*006c*/ 	.byte	0x04, 0x12
        /*006e*/ 	.short	(.L_19 - .L_18)
	.align		4
.L_18:
        /*0070*/ 	.word	index@(_Z34shared_memory_sum_reduction_kernelPfS_)
        /*0074*/ 	.word	0x00000000


	//----- nvinfo : EIATTR_MIN_STACK_SIZE
	.align		4
.L_19:
        /*0078*/ 	.byte	0x04, 0x12
        /*007a*/ 	.short	(.L_21 - .L_20)
	.align		4
.L_20:
        /*007c*/ 	.word	index@(_Z30covergent_sum_reduction_kernelPfS_)
        /*0080*/ 	.word	0x00000000


	//----- nvinfo : EIATTR_MIN_STACK_SIZE
	.align		4
.L_21:
        /*0084*/ 	.byte	0x04, 0x12
        /*0086*/ 	.short	(.L_23 - .L_22)
	.align		4
.L_22:
        /*0088*/ 	.word	index@(_Z27simple_sum_reduction_kernelPfS_)
        /*008c*/ 	.word	0x00000000
.L_23:


//--------------------- .nv.compat                --------------------------
	.section	.nv.compat,"",@"SHT_CUDA_COMPAT_INFO"
	.align	4
        /*0000*/ 	.byte	0x02, 0x09, 0x00, 0x00, 0x02, 0x02, 0x01, 0x00, 0x02, 0x05, 0x05, 0x00, 0x03, 0x07, 0x01, 0x01
        /*0010*/ 	.byte	0x02, 0x03, 0x00, 0x00, 0x02, 0x06, 0x01, 0x00, 0x04, 0x0b, 0x08, 0x00, 0x09, 0x00, 0x00, 0x00
        /*0020*/ 	.byte	0x00, 0x00, 0x00, 0x00


//--------------------- .nv.info._Z30segmented_sum_reduction_kernelPfS_i --------------------------
	.section	.nv.info._Z30segmented_sum_reduction_kernelPfS_i,"",@"SHT_CUDA_INFO"
	.sectionflags	@""
	.align	4


	//----- nvinfo : EIATTR_CUDA_API_VERSION
	.align		4
        /*0000*/ 	.byte	0x04, 0x37
        /*0002*/ 	.short	(.L_25 - .L_24)
.L_24:
        /*0004*/ 	.word	0x00000082


	//----- nvinfo : EIATTR_KPARAM_INFO
	.align		4
.L_25:
        /*0008*/ 	.byte	0x04, 0x17
        /*000a*/ 	.short	(.L_27 - .L_26)
.L_26:
        /*000c*/ 	.word	0x00000000
        /*0010*/ 	.short	0x0002
        /*0012*/ 	.short	0x0010
        /*0014*/ 	.byte	0x00, 0xf0, 0x11, 0x00


	//----- nvinfo : EIATTR_KPARAM_INFO
	.align		4
.L_27:
        /*0018*/ 	.byte	0x04, 0x17
        /*001a*/ 	.short	(.L_29 - .L_28)
.L_28:
        /*001c*/ 	.word	0x00000000
        /*0020*/ 	.short	0x0001
        /*0022*/ 	.short	0x0008
        /*0024*/ 	.byte	0x00, 0xf5, 0x21, 0x00


	//----- nvinfo : EIATTR_KPARAM_INFO
	.align		4
.L_29:
        /*0028*/ 	.byte	0x04, 0x17
        /*002a*/ 	.short	(.L_31 - .L_30)
.L_30:
        /*002c*/ 	.word	0x00000000
        /*0030*/ 	.short	0x0000
        /*0032*/ 	.short	0x0000
        /*0034*/ 	.byte	0x00, 0xf5, 0x21, 0x00


	//----- nvinfo : EIATTR_SPARSE_MMA_MASK
	.align		4
.L_31:
        /*0038*/ 	.byte	0x03, 0x50
        /*003a*/ 	.short	0x0000


	//----- nvinfo : EIATTR_MAXREG_COUNT
	.align		4
        /*003c*/ 	.byte	0x03, 0x1b
        /*003e*/ 	.short	0x00ff


	//----- nvinfo : EIATTR_NUM_BARRIERS
	.align		4
        /*0040*/ 	.byte	0x02, 0x4c
        /*0042*/ 	.byte	0x01
	.zero		1


	//----- nvinfo : EIATTR_MERCURY_ISA_VERSION
	.align		4
        /*0044*/ 	.byte	0x03, 0x5f
        /*0046*/ 	.short	0x0101


	//----- nvinfo : EIATTR_VRC_CTA_INIT_COUNT
	.align		4
        /*0048*/ 	.byte	0x02, 0x4a
	.zero		1
	.zero		1


	//----- nvinfo : EIATTR_EXIT_INSTR_OFFSETS
	.align		4
        /*004c*/ 	.byte	0x04, 0x1c
        /*004e*/ 	.short	(.L_33 - .L_32)


	//   ....[0]....
.L_32:
        /*0050*/ 	.word	0x000000b0


	//   ....[1]....
        /*0054*/ 	.word	0x00000260


	//   ....[2]....
        /*0058*/ 	.word	0x000002d0


	//----- nvinfo : EIATTR_CBANK_PARAM_SIZE
	.align		4
.L_33:
        /*005c*/ 	.byte	0x03, 0x19
        /*005e*/ 	.short	0x0014


	//----- nvinfo : EIATTR_PARAM_CBANK
	.align		4
        /*0060*/ 	.byte	0x04, 0x0a
        /*0062*/ 	.short	(.L_35 - .L_34)
	.align		4
.L_34:
        /*0064*/ 	.word	index@(.nv.constant0._Z30segmented_sum_reduction_kernelPfS_i)
        /*0068*/ 	.short	0x0380
        /*006a*/ 	.short	0x0014


	//----- nvinfo : EIATTR_SW_WAR
	.align		4
.L_35:
        /*006c*/ 	.byte	0x04, 0x36
        /*006e*/ 	.short	(.L_37 - .L_36)
.L_36:
        /*0070*/ 	.word	0x00000008
.L_37:


//--------------------- .nv.info._Z34shared_memory_sum_reduction_kernelPfS_ --------------------------
	.section	.nv.info._Z34shared_memory_sum_reduction_kernelPfS_,"",@"SHT_CUDA_INFO"
	.sectionflags	@""
	.align	4


	//----- nvinfo : EIATTR_CUDA_API_VERSION
	.align		4
        /*0000*/ 	.byte	0x04, 0x37
        /*0002*/ 	.short	(.L_39 - .L_38)
.L_38:
        /*0004*/ 	.word	0x00000082


	//----- nvinfo : EIATTR_KPARAM_INFO
	.align		4
.L_39:
        /*0008*/ 	.byte	0x04, 0x17
        /*000a*/ 	.short	(.L_41 - .L_40)
.L_40:
        /*000c*/ 	.word	0x00000000
        /*0010*/ 	.short	0x0001
        /*0012*/ 	.short	0x0008
        /*0014*/ 	.byte	0x00, 0xf5, 0x21, 0x00


	//----- nvinfo : EIATTR_KPARAM_INFO
	.align		4
.L_41:
        /*0018*/ 	.byte	0x04, 0x17
        /*001a*/ 	.short	(.L_43 - .L_42)
.L_42:
        /*001c*/ 	.word	0x00000000
        /*0020*/ 	.short	0x0000
        /*0022*/ 	.short	0x0000
        /*0024*/ 	.byte	0x00, 0xf5, 0x21, 0x00


	//----- nvinfo : EIATTR_SPARSE_MMA_MASK
	.align		4
.L_43:
        /*0028*/ 	.byte	0x03, 0x50
        /*002a*/ 	.short	0x0000


	//----- nvinfo : EIATTR_MAXREG_COUNT
	.align		4
        /*002c*/ 	.byte	0x03, 0x1b
        /*002e*/ 	.short	0x00ff


	//----- nvinfo : EIATTR_NUM_BARRIERS
	.align		4
        /*0030*/ 	.byte	0x02, 0x4c
        /*0032*/ 	.byte	0x01
	.zero		1


	//----- nvinfo : EIATTR_MERCURY_ISA_VERSION
	.align		4
        /*0034*/ 	.byte	0x03, 0x5f
        /*0036*/ 	.short	0x0101


	//----- nvinfo : EIATTR_VRC_CTA_INIT_COUNT
	.align		4
        /*0038*/ 	.byte	0x02, 0x4a
	.zero		1
	.zero		1


	//----- nvinfo : EIATTR_EXIT_INSTR_OFFSETS
	.align		4
        /*003c*/ 	.byte	0x04, 0x1c
        /*003e*/ 	.short	(.L_45 - .L_44)


	//   ....[0]....
.L_44:
        /*0040*/ 	.word	0x000001d0


	//   ....[1]....
        /*0044*/ 	.word	0x00000240


	//----- nvinfo : EIATTR_CBANK_PARAM_SIZE
	.align		4
.L_45:
        /*0048*/ 	.byte	0x03, 0x19
        /*004a*/ 	.short	0x0010


	//----- nvinfo : EIATTR_PARAM_CBANK
	.align		4
        /*004c*/ 	.byte	0x04, 0x0a
        /*004e*/ 	.short	(.L_47 - .L_46)
	.align		4
.L_46:
        /*0050*/ 	.word	index@(.nv.constant0._Z34shared_memory_sum_reduction_kernelPfS_)
        /*0054*/ 	.short	0x0380
        /*0056*/ 	.short	0x0010


	//----- nvinfo : EIATTR_SW_WAR
	.align		4
.L_47:
        /*0058*/ 	.byte	0x04, 0x36
        /*005a*/ 	.short	(.L_49 - .L_48)
.L_48:
        /*005c*/ 	.word	0x00000008
.L_49:


//--------------------- .nv.info._Z30covergent_sum_reduction_kernelPfS_ --------------------------
	.section	.nv.info._Z30covergent_sum_reduction_kernelPfS_,"",@"SHT_CUDA_INFO"
	.sectionflags	@""
	.align	4


	//----- nvinfo : EIATTR_CUDA_API_VERSION
	.align		4
        /*0000*/ 	.byte	0x04, 0x37
        /*0002*/ 	.short	(.L_51 - .L_50)
.L_50:
        /*0004*/ 	.word	0x00000082


	//----- nvinfo : EIATTR_KPARAM_INFO
	.align		4
.L_51:
        /*0008*/ 	.byte	0x04, 0x17
        /*000a*/ 	.short	(.L_53 - .L_52)
.L_52:
        /*000c*/ 	.word	0x00000000
        /*0010*/ 	.short	0x0001
        /*0012*/ 	.short	0x0008
        /*0014*/ 	.byte	0x00, 0xf5, 0x21, 0x00


	//----- nvinfo : EIATTR_KPARAM_INFO
	.align		4
.L_53:
        /*0018*/ 	.byte	0x04, 0x17
        /*001a*/ 	.short	(.L_55 - .L_54)
.L_54:
        /*001c*/ 	.word	0x00000000
        /*0020*/ 	.short	0x0000
        /*0022*/ 	.short	0x0000
        /*0024*/ 	.byte	0x00, 0xf5, 0x21, 0x00


	//----- nvinfo : EIATTR_SPARSE_MMA_MASK
	.align		4
.L_55:
        /*0028*/ 	.byte	0x03, 0x50
        /*002a*/ 	.short	0x0000


	//----- nvinfo : EIATTR_MAXREG_COUNT
	.align		4
        /*002c*/ 	.byte	0x03, 0x1b
        /*002e*/ 	.short	0x00ff


	//----- nvinfo : EIATTR_NUM_BARRIERS
	.align		4
        /*0030*/ 	.byte	0x02, 0x4c
        /*0032*/ 	.byte	0x01
	.zero		1


	//----- nvinfo : EIATTR_MERCURY_ISA_VERSION
	.align		4
        /*0034*/ 	.byte	0x03, 0x5f
        /*0036*/ 	.short	0x0101


	//----- nvinfo : EIATTR_VRC_CTA_INIT_COUNT
	.align		4
        /*0038*/ 	.byte	0x02, 0x4a
	.zero		1
	.zero		1


	//----- nvinfo : EIATTR_EXIT_INSTR_OFFSETS
	.align		4
        /*003c*/ 	.byte	0x04, 0x1c
        /*003e*/ 	.short	(.L_57 - .L_56)


	//   ....[0]....
.L_56:
        /*0040*/ 	.word	0x00000150


	//   ....[1]....
        /*0044*/ 	.word	0x000001a0


	//----- nvinfo : EIATTR_CRS_STACK_SIZE
	.align		4
.L_57:
        /*0048*/ 	.byte	0x04, 0x1e
        /*004a*/ 	.short	(.L_59 - .L_58)
.L_58:
        /*004c*/ 	.word	0x00000000


	//----- nvinfo : EIATTR_CBANK_PARAM_SIZE
	.align		4
.L_59:
        /*0050*/ 	.byte	0x03, 0x19
        /*0052*/ 	.short	0x0010


	//----- nvinfo : EIATTR_PARAM_CBANK
	.align		4
        /*0054*/ 	.byte	0x04, 0x0a
        /*0056*/ 	.short	(.L_61 - .L_60)
	.align		4
.L_60:
        /*0058*/ 	.word	index@(.nv.constant0._Z30covergent_sum_reduction_kernelPfS_)
        /*005c*/ 	.short	0x0380
        /*005e*/ 	.short	0x0010


	//----- nvinfo : EIATTR_SW_WAR
	.align		4
.L_61:
        /*0060*/ 	.byte	0x04, 0x36
        /*0062*/ 	.short	(.L_63 - .L_62)
.L_62:
        /*0064*/ 	.word	0x00000008
.L_63:


//--------------------- .nv.info._Z27simple_sum_reduction_kernelPfS_ --------------------------
	.section	.nv.info._Z27simple_sum_reduction_kernelPfS_,"",@"SHT_CUDA_INFO"
	.sectionflags	@""
	.align	4


	//----- nvinfo : EIATTR_CUDA_API_VERSION
	.align		4
        /*0000*/ 	.byte	0x04, 0x37
        /*0002*/ 	.short	(.L_65 - .L_64)
.L_64:
        /*0004*/ 	.word	0x00000082


	//----- nvinfo : EIATTR_KPARAM_INFO
	.align		4
.L_65:
        /*0008*/ 	.byte	0x04, 0x17
        /*000a*/ 	.short	(.L_67 - .L_66)
.L_66:
        /*000c*/ 	.word	0x00000000
        /*0010*/ 	.short	0x0001
        /*0012*/ 	.short	0x0008
        /*0014*/ 	.byte	0x00, 0xf5, 0x21, 0x00


	//----- nvinfo : EIATTR_KPARAM_INFO
	.align		4
.L_67:
        /*0018*/ 	.byte	0x04, 0x17
        /*001a*/ 	.short	(.L_69 - .L_68)
.L_68:
        /*001c*/ 	.word	0x00000000
        /*0020*/ 	.short	0x0000
        /*0022*/ 	.short	0x0000
        /*0024*/ 	.byte	0x00, 0xf5, 0x21, 0x00


	//----- nvinfo : EIATTR_SPARSE_MMA_MASK
	.align		4
.L_69:
        /*0028*/ 	.byte	0x03, 0x50
        /*002a*/ 	.short	0x0000


	//----- nvinfo : EIATTR_MAXREG_COUNT
	.align		4
        /*002c*/ 	.byte	0x03, 0x1b
        /*002e*/ 	.short	0x00ff


	//----- nvinfo : EIATTR_NUM_BARRIERS
	.align		4
        /*0030*/ 	.byte	0x02, 0x4c
        /*0032*/ 	.byte	0x01
	.zero		1


	//----- nvinfo : EIATTR_MERCURY_ISA_VERSION
	.align		4
        /*0034*/ 	.byte	0x03, 0x5f
        /*0036*/ 	.short	0x0101


	//----- nvinfo : EIATTR_VRC_CTA_INIT_COUNT
	.align		4
        /*0038*/ 	.byte	0x02, 0x4a
	.zero		1
	.zero		1


	//----- nvinfo : EIATTR_EXIT_INSTR_OFFSETS
	.align		4
        /*003c*/ 	.byte	0x04, 0x1c
        /*003e*/ 	.short	(.L_71 - .L_70)


	//   ....[0]....
.L_70:
        /*0040*/ 	.word	0x00000170


	//   ....[1]....
        /*0044*/ 	.word	0x000001c0


	//----- nvinfo : EIATTR_CRS_STACK_SIZE
	.align		4
.L_71:
        /*0048*/ 	.byte	0x04, 0x1e
        /*004a*/ 	.short	(.L_73 - .L_72)
.L_72:
        /*004c*/ 	.word	0x00000000


	//----- nvinfo : EIATTR_CBANK_PARAM_SIZE
	.align		4
.L_73:
        /*0050*/ 	.byte	0x03, 0x19
        /*0052*/ 	.short	0x0010


	//----- nvinfo : EIATTR_PARAM_CBANK
	.align		4
        /*0054*/ 	.byte	0x04, 0x0a
        /*0056*/ 	.short	(.L_75 - .L_74)
	.align		4
.L_74:
        /*0058*/ 	.word	index@(.nv.constant0._Z27simple_sum_reduction_kernelPfS_)
        /*005c*/ 	.short	0x0380
        /*005e*/ 	.short	0x0010


	//----- nvinfo : EIATTR_SW_WAR
	.align		4
.L_75:
        /*0060*/ 	.byte	0x04, 0x36
        /*0062*/ 	.short	(.L_77 - .L_76)
.L_76:
        /*0064*/ 	.word	0x00000008
.L_77:


//--------------------- .nv.callgraph             --------------------------
	.section	.nv.callgraph,"",@"SHT_CUDA_CALLGRAPH"
	.align	4
	.sectionentsize	8
	.align		4
        /*0000*/ 	.word	0x00000000
	.align		4
        /*0004*/ 	.word	0xffffffff
	.align		4
        /*0008*/ 	.word	0x00000000
	.align		4
        /*000c*/ 	.word	0xfffffffe
	.align		4
        /*0010*/ 	.word	0x00000000
	.align		4
        /*0014*/ 	.word	0xfffffffd
	.align		4
        /*0018*/ 	.word	0x00000000
	.align		4
        /*001c*/ 	.word	0xfffffffc


//--------------------- .text._Z30segmented_sum_reduction_kernelPfS_i --------------------------
	.section	.text._Z30segmented_sum_reduction_kernelPfS_i,"ax",@progbits
	.align	128
        .global         _Z30segmented_sum_reduction_kernelPfS_i
        .type           _Z30segmented_sum_reduction_kernelPfS_i,@function
        .size           _Z30segmented_sum_reduction_kernelPfS_i,(.L_x_14 - _Z30segmented_sum_reduction_kernelPfS_i)
        .other          _Z30segmented_sum_reduction_kernelPfS_i,@"STO_CUDA_ENTRY STV_DEFAULT"
_Z30segmented_sum_reduction_kernelPfS_i:
.text._Z30segmented_sum_reduction_kernelPfS_i:
[----:B------:R-:W-:Y:S01]  /*0000*/  LDC R1, c[0x0][0x37c] ;  /* 0x0000df00ff017b82 */ /* 0x000fe20000000800 */
[----:B------:R-:W0:Y:S01]  /*0010*/  S2R R0, SR_CTAID.X ;  /* 0x0000000000007919 */ /* 0x000e220000002500 */
[----:B------:R-:W1:Y:S01]  /*0020*/  LDCU UR4, c[0x0][0x360] ;  /* 0x00006c00ff0477ac */ /* 0x000e620008000800 */
[----:B------:R-:W2:Y:S01]  /*0030*/  S2R R9, SR_TID.X ;  /* 0x0000000000097919 */ /* 0x000ea20000002100 */
[----:B------:R-:W3:Y:S01]  /*0040*/  LDCU UR5, c[0x0][0x390] ;  /* 0x00007200ff0577ac */ /* 0x000ee20008000800 */
[----:B-1----:R-:W-:Y:S01]  /*0050*/  MOV R6, UR4 ;  /* 0x0000000400067c02 */ /* 0x002fe20008000f00 */
[----:B0-----:R-:W-:-:S04]  /*0060*/  IMAD R0, R0, UR4, RZ ;  /* 0x0000000400007c24 */ /* 0x001fc8000f8e02ff */
[----:B--2---:R-:W-:-:S04]  /*0070*/  IMAD R3, R0, 0x2, R9 ;  /* 0x0000000200037824 */ /* 0x004fc800078e0209 */
[----:B------:R-:W-:-:S05]  /*0080*/  VIADD R0, R3, 0x400 ;  /* 0x0000040003007836 */ /* 0x000fca0000000000 */
[----:B------:R-:W-:-:S04]  /*0090*/  VIMNMX.U32 R2, PT, PT, R3, R0, !PT ;  /* 0x0000000003027248 */ /* 0x000fc80007fe0000 */
[----:B---3--:R-:W-:-:S13]  /*00a0*/  ISETP.GE.U32.AND P0, PT, R2, UR5, PT ;  /* 0x0000000502007c0c */ /* 0x008fda000bf06070 */
[----:B------:R-:W-:Y:S05]  /*00b0*/  @P0 EXIT ;  /* 0x000000000000094d */ /* 0x000fea0003800000 */
[----:B------:R-:W0:Y:S01]  /*00c0*/  LDC.64 R4, c[0x0][0x380] ;  /* 0x0000e000ff047b82 */ /* 0x000e220000000a00 */
[----:B------:R-:W1:Y:S01]  /*00d0*/  LDCU.64 UR6, c[0x0][0x358] ;  /* 0x00006b00ff0677ac */ /* 0x000e620008000a00 */
[----:B0-----:R-:W-:-:S04]  /*00e0*/  IMAD.WIDE.U32 R2, R3, 0x4, R4 ;  /* 0x0000000403027825 */ /* 0x001fc800078e0004 */
[----:B------:R-:W-:Y:S02]  /*00f0*/  IMAD.WIDE.U32 R4, R0, 0x4, R4 ;  /* 0x0000000400047825 */ /* 0x000fe400078e0004 */
[----:B-1----:R-:W2:Y:S04]  /*0100*/  LDG.E R2, desc[UR6][R2.64] ;  /* 0x0000000602027981 */ /* 0x002ea8000c1e1900 */
[----:B------:R-:W2:Y:S01]  /*0110*/  LDG.E R5, desc[UR6][R4.64] ;  /* 0x0000000604057981 */ /* 0x000ea2000c1e1900 */
[----:B------:R-:W0:Y:S01]  /*0120*/  S2UR UR5, SR_CgaCtaId ;  /* 0x00000000000579c3 */ /* 0x000e220000008800 */
[----:B------:R-:W-:Y:S01]  /*0130*/  UMOV UR4, 0x400 ;  /* 0x0000040000047882 */ /* 0x000fe20000000000 */
[----:B------:R-:W-:Y:S02]  /*0140*/  ISETP.GE.U32.AND P1, PT, R6, 0x2, PT ;  /* 0x000000020600780c */ /* 0x000fe40003f26070 */
[----:B------:R-:W-:Y:S01]  /*0150*/  ISETP.NE.AND P0, PT, R9, RZ, PT ;  /* 0x000000ff0900720c */ /* 0x000fe20003f05270 */
[----:B0-----:R-:W-:-:S06]  /*0160*/  ULEA UR4, UR5, UR4, 0x18 ;  /* 0x0000000405047291 */ /* 0x001fcc000f8ec0ff */
[----:B------:R-:W-:Y:S01]  /*0170*/  LEA R7, R9, UR4, 0x2 ;  /* 0x0000000409077c11 */ /* 0x000fe2000f8e10ff */
[----:B--2---:R-:W-:-:S05]  /*0180*/  FADD R0, R2, R5 ;  /* 0x0000000502007221 */ /* 0x004fca0000000000 */
[----:B------:R0:W-:Y:S01]  /*0190*/  STS [R7], R0 ;  /* 0x0000000007007388 */ /* 0x0001e20000000800 */
[----:B------:R-:W-:Y:S05]  /*01a0*/  @!P1 BRA `(.L_x_0) ;  /* 0x00000000002c9947 */ /* 0x000fea0003800000 */
.L_x_1:
[----:B------:R-:W-:Y:S01]  /*01b0*/  BAR.SYNC.DEFER_BLOCKING 0x0 ;  /* 0x0000000000007b1d */ /* 0x000fe20000010000 */
[----:B------:R-:W-:-:S04]  /*01c0*/  SHF.R.U32.HI R4, RZ, 0x1, R6 ;  /* 0x00000001ff047819 */ /* 0x000fc80000011606 */
[----:B------:R-:W-:-:S13]  /*01d0*/  ISETP.GE.U32.AND P1, PT, R9, R4, PT ;  /* 0x000000040900720c */ /* 0x000fda0003f26070 */
[----:B0-----:R-:W-:Y:S01]  /*01e0*/  @!P1 IMAD R0, R4, 0x4, R7 ;  /* 0x0000000404009824 */ /* 0x001fe200078e0207 */
[----:B------:R-:W-:Y:S05]  /*01f0*/  @!P1 LDS R3, [R7] ;  /* 0x0000000007039984 */ /* 0x000fea0000000800 */
[----:B------:R-:W0:Y:S02]  /*0200*/  @!P1 LDS R0, [R0] ;  /* 0x0000000000009984 */ /* 0x000e240000000800 */
[----:B0-----:R-:W-:-:S05]  /*0210*/  @!P1 FADD R2, R0, R3 ;  /* 0x0000000300029221 */ /* 0x001fca0000000000 */
[----:B------:R1:W-:Y:S01]  /*0220*/  @!P1 STS [R7], R2 ;  /* 0x0000000207009388 */ /* 0x0003e20000000800 */
[----:B------:R-:W-:Y:S02]  /*0230*/  ISETP.GT.U32.AND P1, PT, R6, 0x3, PT ;  /* 0x000000030600780c */ /* 0x000fe40003f24070 */
[----:B------:R-:W-:-:S11]  /*0240*/  MOV R6, R4 ;  /* 0x0000000400067202 */ /* 0x000fd60000000f00 */
[----:B-1----:R-:W-:Y:S05]  /*0250*/  @P1 BRA `(.L_x_1) ;  /* 0xfffffffc00d41947 */ /* 0x002fea000383ffff */
.L_x_0:
[----:B------:R-:W-:Y:S05]  /*0260*/  @P0 EXIT ;  /* 0x000000000000094d */ /* 0x000fea0003800000 */
[----:B------:R-:W1:Y:S01]  /*0270*/  S2UR UR5, SR_CgaCtaId ;  /* 0x00000000000579c3 */ /* 0x000e620000008800 */
[----:B------:R-:W-:-:S07]  /*0280*/  UMOV UR4, 0x400 ;  /* 0x0000040000047882 */ /* 0x000fce0000000000 */
[----:B------:R-:W2:Y:S01]  /*0290*/  LDC.64 R2, c[0x0][0x388] ;  /* 0x0000e200ff027b82 */ /* 0x000ea20000000a00 */
[----:B-1----:R-:W-:-:S09]  /*02a0*/  ULEA UR4, UR5, UR4, 0x18 ;  /* 0x0000000405047291 */ /* 0x002fd2000f8ec0ff */
[----:B------:R-:W2:Y:S04]  /*02b0*/  LDS R5, [UR4] ;  /* 0x00000004ff057984 */ /* 0x000ea80008000800 */
[----:B--2---:R-:W-:Y:S01]  /*02c0*/  REDG.E.ADD.F32.FTZ.RN.STRONG.GPU desc[UR6][R2.64], R5 ;  /* 0x00000005020079a6 */ /* 0x004fe2000c12f306 */
[----:B------:R-:W-:Y:S05]  /*02d0*/  EXIT ;  /* 0x000000000000794d */ /* 0x000fea0003800000 */
.L_x_2:
[----:B------:R-:W-:-:S00]  /*02e0*/  BRA `(.L_x_2) ;  /* 0xfffffffc00fc7947 */ /* 0x000fc0000383ffff */
[----:B------:R-:W-:-:S00]  /*02f0*/  NOP ;  /* 0x0000000000007918 */ /* 0x000fc00000000000 */
        /* <DEDUP_REMOVED lines=8> */
.L_x_14:


//--------------------- .text._Z34shared_memory_sum_reduction_kernelPfS_ --------------------------
	.section	.text._Z34shared_memory_sum_reduction_kernelPfS_,"ax",@progbits
	.align	128
        .global         _Z34shared_memory_sum_reduction_kernelPfS_
        .type           _Z34shared_memory_sum_reduction_kernelPfS_,@function
        .size           _Z34shared_memory_sum_reduction_kernelPfS_,(.L_x_15 - _Z34shared_memory_sum_reduction_kernelPfS_)
        .other          _Z34shared_memory_sum_reduction_kernelPfS_,@"STO_CUDA_ENTRY STV_DEFAULT"
_Z34shared_memory_sum_reduction_kernelPfS_:
.text._Z34shared_memory_sum_reduction_kernelPfS_:
[----:B------:R-:W-:Y:S01]  /*0000*/  LDC R1, c[0x0][0x37c] ;  /* 0x0000df00ff017b82 */ /* 0x000fe20000000800 */
[----:B------:R-:W0:Y:S07]  /*0010*/  S2R R7, SR_TID.X ;  /* 0x0000000000077919 */ /* 0x000e2e0000002100 */
[----:B------:R-:W0:Y:S01]  /*0020*/  LDC.64 R2, c[0x0][0x380] ;  /* 0x0000e000ff027b82 */ /* 0x000e220000000a00 */
[----:B------:R-:W1:Y:S01]  /*0030*/  LDCU.64 UR6, c[0x0][0x358] ;  /* 0x00006b00ff0677ac */ /* 0x000e620008000a00 */
[----:B0-----:R-:W-:-:S05]  /*0040*/  IMAD.WIDE.U32 R2, R7, 0x4, R2 ;  /* 0x0000000407027825 */ /* 0x001fca00078e0002 */
[----:B-1----:R-:W2:Y:S04]  /*0050*/  LDG.E R0, desc[UR6][R2.64] ;  /* 0x0000000602007981 */ /* 0x002ea8000c1e1900 */
[----:B------:R-:W2:Y:S01]  /*0060*/  LDG.E R5, desc[UR6][R2.64+0x1000] ;  /* 0x0010000602057981 */ /* 0x000ea2000c1e1900 */
[----:B------:R-:W0:Y:S01]  /*0070*/  S2UR UR5, SR_CgaCtaId ;  /* 0x00000000000579c3 */ /* 0x000e220000008800 */
[----:B------:R-:W-:Y:S01]  /*0080*/  UMOV UR4, 0x400 ;  /* 0x0000040000047882 */ /* 0x000fe20000000000 */
[----:B------:R-:W1:Y:S01]  /*0090*/  LDCU UR8, c[0x0][0x360] ;  /* 0x00006c00ff0877ac */ /* 0x000e620008000800 */
[----:B------:R-:W-:Y:S01]  /*00a0*/  ISETP.NE.AND P0, PT, R7, RZ, PT ;  /* 0x000000ff0700720c */ /* 0x000fe20003f05270 */
[----:B-1----:R-:W-:Y:S02]  /*00b0*/  UISETP.GE.U32.AND UP0, UPT, UR8, 0x2, UPT ;  /* 0x000000020800788c */ /* 0x002fe4000bf06070 */
[----:B0-----:R-:W-:Y:S01]  /*00c0*/  ULEA UR4, UR5, UR4, 0x18 ;  /* 0x0000000405047291 */ /* 0x001fe2000f8ec0ff */
[----:B--2---:R-:W-:-:S05]  /*00d0*/  FADD R0, R0, R5 ;  /* 0x0000000500007221 */ /* 0x004fca0000000000 */
[----:B------:R-:W-:-:S05]  /*00e0*/  LEA R5, R7, UR4, 0x2 ;  /* 0x0000000407057c11 */ /* 0x000fca000f8e10ff */
[----:B------:R0:W-:Y:S01]  /*00f0*/  STS [R5], R0 ;  /* 0x0000000005007388 */ /* 0x0001e20000000800 */
[----:B------:R-:W-:Y:S05]  /*0100*/  BRA.U !UP0, `(.L_x_3) ;  /* 0x0000000108307547 */ /* 0x000fea000b800000 */
[----:B0-----:R-:W-:-:S07]  /*0110*/  IMAD.U32 R0, RZ, RZ, UR8 ;  /* 0x00000008ff007e24 */ /* 0x001fce000f8e00ff */
.L_x_4:
[----:B------:R-:W-:Y:S01]  /*0120*/  BAR.SYNC.DEFER_BLOCKING 0x0 ;  /* 0x0000000000007b1d */ /* 0x000fe20000010000 */
[----:B------:R-:W-:-:S04]  /*0130*/  SHF.R.U32.HI R6, RZ, 0x1, R0 ;  /* 0x00000001ff067819 */ /* 0x000fc80000011600 */
[----:B------:R-:W-:-:S13]  /*0140*/  ISETP.GE.U32.AND P1, PT, R7, R6, PT ;  /* 0x000000060700720c */ /* 0x000fda0003f26070 */
[----:B------:R-:W-:Y:S01]  /*0150*/  @!P1 LEA R2, R6, R5, 0x2 ;  /* 0x0000000506029211 */ /* 0x000fe200078e10ff */
[----:B------:R-:W-:Y:S05]  /*0160*/  @!P1 LDS R3, [R5] ;  /* 0x0000000005039984 */ /* 0x000fea0000000800 */
[----:B------:R-:W0:Y:S02]  /*0170*/  @!P1 LDS R2, [R2] ;  /* 0x0000000002029984 */ /* 0x000e240000000800 */
[----:B0-----:R-:W-:-:S05]  /*0180*/  @!P1 FADD R4, R2, R3 ;  /* 0x0000000302049221 */ /* 0x001fca0000000000 */
[----:B------:R1:W-:Y:S01]  /*0190*/  @!P1 STS [R5], R4 ;  /* 0x0000000405009388 */ /* 0x0003e20000000800 */
[----:B------:R-:W-:Y:S01]  /*01a0*/  ISETP.GT.U32.AND P1, PT, R0, 0x3, PT ;  /* 0x000000030000780c */ /* 0x000fe20003f24070 */
[----:B------:R-:W-:-:S12]  /*01b0*/  IMAD.MOV.U32 R0, RZ, RZ, R6 ;  /* 0x000000ffff007224 */ /* 0x000fd800078e0006 */
[----:B-1----:R-:W-:Y:S05]  /*01c0*/  @P1 BRA `(.L_x_4) ;  /* 0xfffffffc00d41947 */ /* 0x002fea000383ffff */
.L_x_3:
[----:B------:R-:W-:Y:S05]  /*01d0*/  @P0 EXIT ;  /* 0x000000000000094d */ /* 0x000fea0003800000 */
[----:B------:R-:W1:Y:S01]  /*01e0*/  S2UR UR5, SR_CgaCtaId ;  /* 0x00000000000579c3 */ /* 0x000e620000008800 */
[----:B------:R-:W-:-:S07]  /*01f0*/  UMOV UR4, 0x400 ;  /* 0x0000040000047882 */ /* 0x000fce0000000000 */
[----:B------:R-:W2:Y:S01]  /*0200*/  LDC.64 R2, c[0x0][0x388] ;  /* 0x0000e200ff027b82 */ /* 0x000ea20000000a00 */
[----:B-1----:R-:W-:-:S09]  /*0210*/  ULEA UR4, UR5, UR4, 0x18 ;  /* 0x0000000405047291 */ /* 0x002fd2000f8ec0ff */
[----:B0-----:R-:W2:Y:S04]  /*0220*/  LDS R5, [UR4] ;  /* 0x00000004ff057984 */ /* 0x001ea80008000800 */
[----:B--2---:R-:W-:Y:S01]  /*0230*/  STG.E desc[UR6][R2.64], R5 ;  /* 0x0000000502007986 */ /* 0x004fe2000c101906 */
[----:B------:R-:W-:Y:S05]  /*0240*/  EXIT ;  /* 0x000000000000794d */ /* 0x000fea0003800000 */
.L_x_5:
        /* <DEDUP_REMOVED lines=11> */
.L_x_15:


//--------------------- .text._Z30covergent_sum_reduction_kernelPfS_ --------------------------
	.section	.text._Z30covergent_sum_reduction_kernelPfS_,"ax",@progbits
	.align	128
        .global         _Z30covergent_sum_reduction_kernelPfS_
        .type           _Z30covergent_sum_reduction_kernelPfS_,@function
        .size           _Z30covergent_sum_reduction_kernelPfS_,(.L_x_16 - _Z30covergent_sum_reduction_kernelPfS_)
        .other          _Z30covergent_sum_reduction_kernelPfS_,@"STO_CUDA_ENTRY STV_DEFAULT"
_Z30covergent_sum_reduction_kernelPfS_:
.text._Z30covergent_sum_reduction_kernelPfS_:
[----:B------:R-:W-:Y:S01]  /*0000*/  LDC R1, c[0x0][0x37c] ;  /* 0x0000df00ff017b82 */ /* 0x000fe20000000800 */
[----:B------:R-:W0:Y:S07]  /*0010*/  S2R R0, SR_TID.X ;  /* 0x0000000000007919 */ /* 0x000e2e0000002100 */
[----:B------:R-:W0:Y:S01]  /*0020*/  LDC.64 R2, c[0x0][0x380] ;  /* 0x0000e000ff027b82 */ /* 0x000e220000000a00 */
[----:B------:R-:W1:Y:S01]  /*0030*/  LDCU UR6, c[0x0][0x360] ;  /* 0x00006c00ff0677ac */ /* 0x000e620008000800 */
[----:B------:R-:W2:Y:S01]  /*0040*/  LDCU.64 UR4, c[0x0][0x358] ;  /* 0x00006b00ff0477ac */ /* 0x000ea20008000a00 */
[----:B-1----:R-:W-:Y:S01]  /*0050*/  MOV R7, UR6 ;  /* 0x0000000600077c02 */ /* 0x002fe20008000f00 */
[----:B0-2---:R-:W-:-:S07]  /*0060*/  IMAD.WIDE.U32 R2, R0, 0x4, R2 ;  /* 0x0000000400027825 */ /* 0x005fce00078e0002 */
.L_x_8:
[----:B------:R-:W-:Y:S01]  /*0070*/  ISETP.GE.U32.AND P0, PT, R0, R7, PT ;  /* 0x000000070000720c */ /* 0x000fe20003f06070 */
[----:B------:R-:W-:-:S12]  /*0080*/  BSSY.RECONVERGENT B0, `(.L_x_6) ;  /* 0x0000007000007945 */ /* 0x000fd80003800200 */
[----:B0-----:R-:W-:Y:S05]  /*0090*/  @P0 BRA `(.L_x_7) ;  /* 0x0000000000140947 */ /* 0x001fea0003800000 */
[----:B------:R-:W-:Y:S01]  /*00a0*/  IMAD.WIDE R4, R7, 0x4, R2 ;  /* 0x0000000407047825 */ /* 0x000fe200078e0202 */
[----:B------:R-:W2:Y:S05]  /*00b0*/  LDG.E R9, desc[UR4][R2.64] ;  /* 0x0000000402097981 */ /* 0x000eaa000c1e1900 */
[----:B------:R-:W2:Y:S02]  /*00c0*/  LDG.E R4, desc[UR4][R4.64] ;  /* 0x0000000404047981 */ /* 0x000ea4000c1e1900 */
[----:B--2---:R-:W-:-:S05]  /*00d0*/  FADD R9, R4, R9 ;  /* 0x0000000904097221 */ /* 0x004fca0000000000 */
[----:B------:R0:W-:Y:S02]  /*00e0*/  STG.E desc[UR4][R2.64], R9 ;  /* 0x0000000902007986 */ /* 0x0001e4000c101904 */
.L_x_7:
[----:B------:R-:W-:Y:S05]  /*00f0*/  BSYNC.RECONVERGENT B0 ;  /* 0x0000000000007941 */ /* 0x000fea0003800200 */
.L_x_6:
[----:B------:R-:W-:Y:S01]  /*0100*/  BAR.SYNC.DEFER_BLOCKING 0x0 ;  /* 0x0000000000007b1d */ /* 0x000fe20000010000 */
[----:B------:R-:W-:Y:S02]  /*0110*/  ISETP.GT.U32.AND P0, PT, R7, 0x1, PT ;  /* 0x000000010700780c */ /* 0x000fe40003f04070 */
[----:B------:R-:W-:-:S11]  /*0120*/  SHF.R.U32.HI R7, RZ, 0x1, R7 ;  /* 0x00000001ff077819 */ /* 0x000fd60000011607 */
[----:B------:R-:W-:Y:S05]  /*0130*/  @P0 BRA `(.L_x_8) ;  /* 0xfffffffc00cc0947 */ /* 0x000fea000383ffff */
[----:B------:R-:W-:-:S13]  /*0140*/  ISETP.NE.AND P0, PT, R0, RZ, PT ;  /* 0x000000ff0000720c */ /* 0x000fda0003f05270 */
[----:B------:R-:W-:Y:S05]  /*0150*/  @P0 EXIT ;  /* 0x000000000000094d */ /* 0x000fea0003800000 */
[----:B0-----:R-:W0:Y:S02]  /*0160*/  LDC.64 R2, c[0x0][0x380] ;  /* 0x0000e000ff027b82 */ /* 0x001e240000000a00 */
[----:B0-----:R-:W2:Y:S06]  /*0170*/  LDG.E R3, desc[UR4][R2.64] ;  /* 0x0000000402037981 */ /* 0x001eac000c1e1900 */
[----:B------:R-:W2:Y:S02]  /*0180*/  LDC.64 R4, c[0x0][0x388] ;  /* 0x0000e200ff047b82 */ /* 0x000ea40000000a00 */
[----:B--2---:R-:W-:Y:S01]  /*0190*/  STG.E desc[UR4][R4.64], R3 ;  /* 0x0000000304007986 */ /* 0x004fe2000c101904 */
[----:B------:R-:W-:Y:S05]  /*01a0*/  EXIT ;  /* 0x000000000000794d */ /* 0x000fea0003800000 */
.L_x_9:
        /* <DEDUP_REMOVED lines=13> */
.L_x_16:


//--------------------- .text._Z27simple_sum_reduction_kernelPfS_ --------------------------
	.section	.text._Z27simple_sum_reduction_kernelPfS_,"ax",@progbits
	.align	128
        .global         _Z27simple_sum_reduction_kernelPfS_
        .type           _Z27simple_sum_reduction_kernelPfS_,@function
        .size           _Z27simple_sum_reduction_kernelPfS_,(.L_x_17 - _Z27simple_sum_reduction_kernelPfS_)
        .other          _Z27simple_sum_reduction_kernelPfS_,@"STO_CUDA_ENTRY STV_DEFAULT"
_Z27simple_sum_reduction_kernelPfS_:
.text._Z27simple_sum_reduction_kernelPfS_:
[----:B------:R-:W-:Y:S01]  /*0000*/  LDC R1, c[0x0][0x37c] ;  /* 0x0000df00ff017b82 */ /* 0x000fe20000000800 */
[----:B------:R-:W0:Y:S07]  /*0010*/  S2R R11, SR_TID.X ;  /* 0x00000000000b7919 */ /* 0x000e2e0000002100 */
[----:B------:R-:W1:Y:S01]  /*0020*/  LDC.64 R2, c[0x0][0x380] ;  /* 0x0000e000ff027b82 */ /* 0x000e620000000a00 */
[----:B------:R-:W-:Y:S01]  /*0030*/  IMAD.MOV.U32 R7, RZ, RZ, 0x1 ;  /* 0x00000001ff077424 */ /* 0x000fe200078e00ff */
[----:B------:R-:W2:Y:S01]  /*0040*/  LDCU.64 UR4, c[0x0][0x358] ;  /* 0x00006b00ff0477ac */ /* 0x000ea20008000a00 */
[----:B------:R-:W3:Y:S01]  /*0050*/  LDCU UR6, c[0x0][0x360] ;  /* 0x00006c00ff0677ac */ /* 0x000ee20008000800 */
[----:B0-----:R-:W-:-:S04]  /*0060*/  IMAD.SHL.U32 R5, R11, 0x2, RZ ;  /* 0x000000020b057824 */ /* 0x001fc800078e00ff */
[----:B-123--:R-:W-:-:S07]  /*0070*/  IMAD.WIDE.U32 R2, R5, 0x4, R2 ;  /* 0x0000000405027825 */ /* 0x00efce00078e0002 */
.L_x_12:
[----:B------:R-:W-:Y:S01]  /*0080*/  IADD3 R0, PT, PT, R7, -0x1, RZ ;  /* 0xffffffff07007810 */ /* 0x000fe20007ffe0ff */
[----:B------:R-:W-:Y:S03]  /*0090*/  BSSY.RECONVERGENT B0, `(.L_x_10) ;  /* 0x0000008000007945 */ /* 0x000fe60003800200 */
[----:B------:R-:W-:-:S13]  /*00a0*/  LOP3.LUT P0, RZ, R0, R11, RZ, 0xc0, !PT ;  /* 0x0000000b00ff7212 */ /* 0x000fda000780c0ff */
[----:B0-----:R-:W-:Y:S05]  /*00b0*/  @P0 BRA `(.L_x_11) ;  /* 0x0000000000140947 */ /* 0x001fea0003800000 */
[----:B------:R-:W-:Y:S01]  /*00c0*/  IMAD.WIDE R4, R7, 0x4, R2 ;  /* 0x0000000407047825 */ /* 0x000fe200078e0202 */
[----:B------:R-:W2:Y:S05]  /*00d0*/  LDG.E R9, desc[UR4][R2.64] ;  /* 0x0000000402097981 */ /* 0x000eaa000c1e1900 */
[----:B------:R-:W2:Y:S02]  /*00e0*/  LDG.E R4, desc[UR4][R4.64] ;  /* 0x0000000404047981 */ /* 0x000ea4000c1e1900 */
[----:B--2---:R-:W-:-:S05]  /*00f0*/  FADD R9, R4, R9 ;  /* 0x0000000904097221 */ /* 0x004fca0000000000 */
[----:B------:R0:W-:Y:S02]  /*0100*/  STG.E desc[UR4][R2.64], R9 ;  /* 0x0000000902007986 */ /* 0x0001e4000c101904 */
.L_x_11:
[----:B------:R-:W-:Y:S05]  /*0110*/  BSYNC.RECONVERGENT B0 ;  /* 0x0000000000007941 */ /* 0x000fea0003800200 */
.L_x_10:
[----:B------:R-:W-:Y:S01]  /*0120*/  SHF.L.U32 R7, R7, 0x1, RZ ;  /* 0x0000000107077819 */ /* 0x000fe200000006ff */
[----:B------:R-:W-:Y:S03]  /*0130*/  BAR.SYNC.DEFER_BLOCKING 0x0 ;  /* 0x0000000000007b1d */ /* 0x000fe60000010000 */
[----:B------:R-:W-:-:S13]  /*0140*/  ISETP.GT.U32.AND P0, PT, R7, UR6, PT ;  /* 0x0000000607007c0c */ /* 0x000fda000bf04070 */
[----:B------:R-:W-:Y:S05]  /*0150*/  @!P0 BRA `(.L_x_12) ;  /* 0xfffffffc00c88947 */ /* 0x000fea000383ffff */
[----:B------:R-:W-:-:S13]  /*0160*/  ISETP.NE.AND P0, PT, R11, RZ, PT ;  /* 0x000000ff0b00720c */ /* 0x000fda0003f05270 */
[----:B------:R-:W-:Y:S05]  /*0170*/  @P0 EXIT ;  /* 0x000000000000094d */ /* 0x000fea0003800000 */
[----:B0-----:R-:W0:Y:S02]  /*0180*/  LDC.64 R2, c[0x0][0x380] ;  /* 0x0000e000ff027b82 */ /* 0x001e240000000a00 */
[----:B0-----:R-:W2:Y:S06]  /*0190*/  LDG.E R3, desc[UR4][R2.64] ;  /* 0x0000000402037981 */ /* 0x001eac000c1e1900 */
[----:B------:R-:W2:Y:S02]  /*01a0*/  LDC.64 R4, c[0x0][0x388] ;  /* 0x0000e200ff047b82 */ /* 0x000ea40000000a00 */
[----:B--2---:R-:W-:Y:S01]  /*01b0*/  STG.E desc[UR4][R4.64], R3 ;  /* 0x0000000304007986 */ /* 0x004fe2000c101904 */
[----:B------:R-:W-:Y:S05]  /*01c0*/  EXIT ;  /* 0x000000000000794d */ /* 0x000fea0003800000 */
.L_x_13:
        /* <DEDUP_REMOVED lines=11> */
.L_x_17:


//--------------------- .nv.shared._Z30segmented_sum_reduction_kernelPfS_i --------------------------
	.section	.nv.shared._Z30segmented_sum_reduction_kernelPfS_i,"aw",@nobits
	.sectionflags	@""
	.align	4
.nv.shared._Z30segmented_sum_reduction_kernelPfS_i:
	.zero		5120


//--------------------- .nv.shared.reserved.0     --------------------------
	.section	.nv.shared.reserved.0,"aw",@nobits
	.weak		__nv_reservedSMEM_offset_0_alias
	.size		__nv_reservedSMEM_offset_0_alias, 0, 64
	.other		__nv_reservedSMEM_offset_0_alias,@"STO_CUDA_RESERVED_SHARED STV_DEFAULT"
__nv_reservedSMEM_offset_0_alias:
	.zero		0
	.zero		64


//--------------------- .nv.shared._Z34shared_memory_sum_reduction_kernelPfS_ --------------------------
	.section	.nv.shared._Z34shared_memory_sum_reduction_kernelPfS_,"aw",@nobits
	.sectionflags	@""
	.align	4
.nv.shared._Z34shared_memory_sum_reduction_kernelPfS_:
	.zero		5120


//--------------------- .nv.constant0._Z30segmented_sum_reduction_kernelPfS_i --------------------------
	.section	.nv.constant0._Z30segmented_sum_reduction_kernelPfS_i,"a",@progbits
	.sectionflags	@""
	.align	4
.nv.constant0._Z30segmented_sum_reduction_kernelPfS_i:
	.zero		916


//--------------------- .nv.constant0._Z34shared_memory_sum_reduction_kernelPfS_ --------------------------
	.section	.nv.constant0._Z34shared_memory_sum_reduction_kernelPfS_,"a",@progbits
	.sectionflags	@""
	.align	4
.nv.constant0._Z34shared_memory_sum_reduction_kernelPfS_:
	.zero		912


//--------------------- .nv.constant0._Z30covergent_sum_reduction_kernelPfS_ --------------------------
	.section	.nv.constant0._Z30covergent_sum_reduction_kernelPfS_,"a",@progbits
	.sectionflags	@""
	.align	4
.nv.constant0._Z30covergent_sum_reduction_kernelPfS_:
	.zero		912


//--------------------- .nv.constant0._Z27simple_sum_reduction_kernelPfS_ --------------------------
	.section	.nv.constant0._Z27simple_sum_reduction_kernelPfS_,"a",@progbits
	.sectionflags	@""
	.align	4
.nv.constant0._Z27simple_sum_reduction_kernelPfS_:
	.zero		912


//--------------------- SYMBOLS --------------------------

	.type		.nv.reservedSmem.offset0,@object
	.size		.nv.reservedSmem.offset0,0x4
	.type		.nv.reservedSmem.cap,@object
	.size		.nv.reservedSmem.cap,0x4
